//
// Generated by NVIDIA NVVM Compiler
//
// Compiler Build ID: CL-36424714
// Cuda compilation tools, release 13.0, V13.0.88
// Based on NVVM 20.0.0
//

.version 9.0
.target sm_100
.address_size 64

	// .globl	_Z15kernel_doublifyPf

.visible .entry _Z15kernel_doublifyPf(
	.param .u64 .ptr .align 1 _Z15kernel_doublifyPf_param_0
)
{
	.reg .b32 	%r<5>;
	.reg .b32 	%f<3>;
	.reg .b64 	%rd<5>;

	ld.param.u64 	%rd1, [_Z15kernel_doublifyPf_param_0];
	cvta.to.global.u64 	%rd2, %rd1;
	mov.u32 	%r1, %tid.x;
	mov.u32 	%r2, %tid.y;
	shl.b32 	%r3, %r2, 2;
	add.s32 	%r4, %r3, %r1;
	mul.wide.u32 	%rd3, %r4, 4;
	add.s64 	%rd4, %rd2, %rd3;
	ld.global.f32 	%f1, [%rd4];
	add.f32 	%f2, %f1, %f1;
	st.global.f32 	[%rd4], %f2;
	ret;

}


// ===== COMPILED SASS (sm_100) =====

	.target	sm_100

	.elftype	@"ET_EXEC"


//--------------------- .note.nv.tkinfo           --------------------------
	.section	.note.nv.tkinfo,"",@"SHT_NOTE"
	.sectionflags	@"SHF_NOTE_NV_TKINFO"
	.tkinfo
        /*0018*/ 	.word	0x00000002
        /*0030*/ 	.string	""
        /*0030*/ 	.string	"ptxas"
        /*0030*/ 	.string	"Cuda compilation tools, release 13.0, V13.0.88"
        /*0030*/ 	.string	"Build cuda_13.0.r13.0/compiler.36424714_0"
        /*0030*/ 	.string	"-arch sm_100 -m 64 "



//--------------------- .note.nv.cuinfo           --------------------------
	.section	.note.nv.cuinfo,"",@"SHT_NOTE"
	.sectionflags	@"SHF_NOTE_NV_CUINFO"
        /*0018*/ 	.short	0x0002
        /*001a*/ 	.short	0x0064
        /*001c*/ 	.short	0x0082
	.zero		2


//--------------------- .nv.info                  --------------------------
	.section	.nv.info,"",@"SHT_CUDA_INFO"
	.align	4


	//----- nvinfo : EIATTR_REGCOUNT
	.align		4
        /*0000*/ 	.byte	0x04, 0x2f
        /*0002*/ 	.short	(.L_1 - .L_0)
	.align		4
.L_0:
        /*0004*/ 	.word	index@(_Z15kernel_doublifyPf)
        /*0008*/ 	.word	0x00000008


	//----- nvinfo : EIATTR_FRAME_SIZE
	.align		4
.L_1:
        /*000c*/ 	.byte	0x04, 0x11
        /*000e*/ 	.short	(.L_3 - .L_2)
	.align		4
.L_2:
        /*0010*/ 	.word	index@(_Z15kernel_doublifyPf)
        /*0014*/ 	.word	0x00000000


	//----- nvinfo : EIATTR_MIN_STACK_SIZE
	.align		4
.L_3:
        /*0018*/ 	.byte	0x04, 0x12
        /*001a*/ 	.short	(.L_5 - .L_4)
	.align		4
.L_4:
        /*001c*/ 	.word	index@(_Z15kernel_doublifyPf)
        /*0020*/ 	.word	0x00000000
.L_5:


//--------------------- .nv.compat                --------------------------
	.section	.nv.compat,"",@"SHT_CUDA_COMPAT_INFO"
	.align	4
        /*0000*/ 	.byte	0x02, 0x09, 0x00, 0x00, 0x02, 0x02, 0x01, 0x00, 0x02, 0x05, 0x05, 0x00, 0x03, 0x07, 0x01, 0x01
        /*0010*/ 	.byte	0x02, 0x03, 0x00, 0x00, 0x02, 0x06, 0x01, 0x00, 0x04, 0x0b, 0x08, 0x00, 0x09, 0x00, 0x00, 0x00
        /*0020*/ 	.byte	0x00, 0x00, 0x00, 0x00


//--------------------- .nv.info._Z15kernel_doublifyPf --------------------------
	.section	.nv.info._Z15kernel_doublifyPf,"",@"SHT_CUDA_INFO"
	.sectionflags	@""
	.align	4


	//----- nvinfo : EIATTR_CUDA_API_VERSION
	.align		4
        /*0000*/ 	.byte	0x04, 0x37
        /*0002*/ 	.short	(.L_7 - .L_6)
.L_6:
        /*0004*/ 	.word	0x00000082


	//----- nvinfo : EIATTR_KPARAM_INFO
	.align		4
.L_7:
        /*0008*/ 	.byte	0x04, 0x17
        /*000a*/ 	.short	(.L_9 - .L_8)
.L_8:
        /*000c*/ 	.word	0x00000000
        /*0010*/ 	.short	0x0000
        /*0012*/ 	.short	0x0000
        /*0014*/ 	.byte	0x00, 0xf5, 0x21, 0x00


	//----- nvinfo : EIATTR_SPARSE_MMA_MASK
	.align		4
.L_9:
        /*0018*/ 	.byte	0x03, 0x50
        /*001a*/ 	.short	0x0000


	//----- nvinfo : EIATTR_MAXREG_COUNT
	.align		4
        /*001c*/ 	.byte	0x03, 0x1b
        /*001e*/ 	.short	0x00ff


	//----- nvinfo : EIATTR_MERCURY_ISA_VERSION
	.align		4
        /*0020*/ 	.byte	0x03, 0x5f
        /*0022*/ 	.short	0x0101


	//----- nvinfo : EIATTR_VRC_CTA_INIT_COUNT
	.align		4
        /*0024*/ 	.byte	0x02, 0x4a
	.zero		1
	.zero		1


	//----- nvinfo : EIATTR_EXIT_INSTR_OFFSETS
	.align		4
        /*0028*/ 	.byte	0x04, 0x1c
        /*002a*/ 	.short	(.L_11 - .L_10)


	//   ....[0]....
.L_10:
        /*002c*/ 	.word	0x000000a0


	//----- nvinfo : EIATTR_CBANK_PARAM_SIZE
	.align		4
.L_11:
        /*0030*/ 	.byte	0x03, 0x19
        /*0032*/ 	.short	0x0008


	//----- nvinfo : EIATTR_PARAM_CBANK
	.align		4
        /*0034*/ 	.byte	0x04, 0x0a
        /*0036*/ 	.short	(.L_13 - .L_12)
	.align		4
.L_12:
        /*0038*/ 	.word	index@(.nv.constant0._Z15kernel_doublifyPf)
        /*003c*/ 	.short	0x0380
        /*003e*/ 	.short	0x0008


	//----- nvinfo : EIATTR_SW_WAR
	.align		4
.L_13:
        /*0040*/ 	.byte	0x04, 0x36
        /*0042*/ 	.short	(.L_15 - .L_14)
.L_14:
        /*0044*/ 	.word	0x00000008
.L_15:


//--------------------- .nv.callgraph             --------------------------
	.section	.nv.callgraph,"",@"SHT_CUDA_CALLGRAPH"
	.align	4
	.sectionentsize	8
	.align		4
        /*0000*/ 	.word	0x00000000
	.align		4
        /*0004*/ 	.word	0xffffffff
	.align		4
        /*0008*/ 	.word	0x00000000
	.align		4
        /*000c*/ 	.word	0xfffffffe
	.align		4
        /*0010*/ 	.word	0x00000000
	.align		4
        /*0014*/ 	.word	0xfffffffd
	.align		4
        /*0018*/ 	.word	0x00000000
	.align		4
        /*001c*/ 	.word	0xfffffffc


//--------------------- .text._Z15kernel_doublifyPf --------------------------
	.section	.text._Z15kernel_doublifyPf,"ax",@progbits
	.align	128
        .global         _Z15kernel_doublifyPf
        .type           _Z15kernel_doublifyPf,@function
        .size           _Z15kernel_doublifyPf,(.L_x_1 - _Z15kernel_doublifyPf)
        .other          _Z15kernel_doublifyPf,@"STO_CUDA_ENTRY STV_DEFAULT"
_Z15kernel_doublifyPf:
.text._Z15kernel_doublifyPf:
[----:B------:R-:W-:Y:S01]  /*0000*/  LDC R1, c[0x0][0x37c] ;  /* 0x0000df00ff017b82 */ /* 0x000fe20000000800 */
[----:B------:R-:W0:Y:S07]  /*0010*/  S2R R5, SR_TID.X ;  /* 0x0000000000057919 */ /* 0x000e2e0000002100 */
[----:B------:R-:W1:Y:S01]  /*0020*/  LDC.64 R2, c[0x0][0x380] ;  /* 0x0000e000ff027b82 */ /* 0x000e620000000a00 */
[----:B------:R-:W2:Y:S01]  /*0030*/  LDCU.64 UR4, c[0x0][0x358] ;  /* 0x00006b00ff0477ac */ /* 0x000ea20008000a00 */
[----:B------:R-:W0:Y:S02]  /*0040*/  S2R R0, SR_TID.Y ;  /* 0x0000000000007919 */ /* 0x000e240000002200 */
[----:B0-----:R-:W-:-:S05]  /*0050*/  LEA R5, R0, R5, 0x2 ;  /* 0x0000000500057211 */ /* 0x001fca00078e10ff */
[----:B-1----:R-:W-:-:S05]  /*0060*/  IMAD.WIDE.U32 R2, R5, 0x4, R2 ;  /* 0x0000000405027825 */ /* 0x002fca00078e0002 */
[----:B--2---:R-:W2:Y:S02]  /*0070*/  LDG.E R0, desc[UR4][R2.64] ;  /* 0x0000000402007981 */ /* 0x004ea4000c1e1900 */
[----:B--2---:R-:W-:-:S05]  /*0080*/  FADD R5, R0, R0 ;  /* 0x0000000000057221 */ /* 0x004fca0000000000 */
[----:B------:R-:W-:Y:S01]  /*0090*/  STG.E desc[UR4][R2.64], R5 ;  /* 0x0000000502007986 */ /* 0x000fe2000c101904 */
[----:B------:R-:W-:Y:S05]  /*00a0*/  EXIT ;  /* 0x000000000000794d */ /* 0x000fea0003800000 */
.L_x_0:
[----:B------:R-:W-:-:S00]  /*00b0*/  BRA `(.L_x_0) ;  /* 0xfffffffc00fc7947 */ /* 0x000fc0000383ffff */
[----:B------:R-:W-:-:S00]  /*00c0*/  NOP ;  /* 0x0000000000007918 */ /* 0x000fc00000000000 */
        /* <DEDUP_REMOVED lines=11> */
.L_x_1:


//--------------------- .nv.shared.reserved.0     --------------------------
	.section	.nv.shared.reserved.0,"aw",@nobits
	.weak		__nv_reservedSMEM_offset_0_alias
	.size		__nv_reservedSMEM_offset_0_alias, 0, 64
	.other		__nv_reservedSMEM_offset_0_alias,@"STO_CUDA_RESERVED_SHARED STV_DEFAULT"
__nv_reservedSMEM_offset_0_alias:
	.zero		0
	.zero		64


//--------------------- .nv.constant0._Z15kernel_doublifyPf --------------------------
	.section	.nv.constant0._Z15kernel_doublifyPf,"a",@progbits
	.sectionflags	@""
	.align	4
.nv.constant0._Z15kernel_doublifyPf:
	.zero		904


//--------------------- SYMBOLS --------------------------

	.type		.nv.reservedSmem.offset0,@object
	.size		.nv.reservedSmem.offset0,0x4
